	.headerflags	@"EF_CUDA_TEXMODE_UNIFIED EF_CUDA_64BIT_ADDRESS EF_CUDA_ACCELERATORS EF_CUDA_SM90 EF_CUDA_VIRTUAL_SM(EF_CUDA_SM90)"
	.elftype	@"ET_EXEC"


//--------------------- .nv.info                  --------------------------
	.section	.nv.info,"",@"SHT_CUDA_INFO"
	.align	4


	//----- nvinfo : EIATTR_REGCOUNT
	.align		4
        /*0000*/ 	.byte	0x04, 0x2f
        /*0002*/ 	.short	(.L_3 - .L_2)
	.align		4
.L_2:
        /*0004*/ 	.word	index@(triton_poi_fused__native_batch_norm_legit_no_training_add_relu_13)
        /*0008*/ 	.word	0x00000020


	//----- nvinfo : EIATTR_MIN_STACK_SIZE
	.align		4
.L_3:
        /*000c*/ 	.byte	0x04, 0x12
        /*000e*/ 	.short	(.L_5 - .L_4)
	.align		4
.L_4:
        /*0010*/ 	.word	index@(triton_poi_fused__native_batch_norm_legit_no_training_add_relu_13)
        /*0014*/ 	.word	0x00000000


	//----- nvinfo : EIATTR_FRAME_SIZE
	.align		4
.L_5:
        /*0018*/ 	.byte	0x04, 0x11
        /*001a*/ 	.short	(.L_7 - .L_6)
	.align		4
.L_6:
        /*001c*/ 	.word	index@(triton_poi_fused__native_batch_norm_legit_no_training_add_relu_13)
        /*0020*/ 	.word	0x00000000


	//----- nvinfo : EIATTR_MIN_STACK_SIZE
	.align		4
.L_7:
        /*0024*/ 	.byte	0x04, 0x12
        /*0026*/ 	.short	(.L_9 - .L_8)
	.align		4
.L_8:
        /*0028*/ 	.word	index@(triton_poi_fused__native_batch_norm_legit_no_training_add_relu_13)
        /*002c*/ 	.word	0x00000000
.L_9:


//--------------------- .nv.info.triton_poi_fused__native_batch_norm_legit_no_training_add_relu_13 --------------------------
	.section	.nv.info.triton_poi_fused__native_batch_norm_legit_no_training_add_relu_13,"",@"SHT_CUDA_INFO"
	.sectionflags	@""
	.align	4


	//----- nvinfo : EIATTR_CUDA_API_VERSION
	.align		4
        /*0000*/ 	.byte	0x04, 0x37
        /*0002*/ 	.short	(.L_11 - .L_10)
.L_10:
        /*0004*/ 	.word	0x0000007c


	//----- nvinfo : EIATTR_KPARAM_INFO
	.align		4
.L_11:
        /*0008*/ 	.byte	0x04, 0x17
        /*000a*/ 	.short	(.L_13 - .L_12)
.L_12:
        /*000c*/ 	.word	0x00000000
        /*0010*/ 	.short	0x0008
        /*0012*/ 	.short	0x003c
        /*0014*/ 	.byte	0x00, 0xf0, 0x11, 0x00


	//----- nvinfo : EIATTR_KPARAM_INFO
	.align		4
.L_13:
        /*0018*/ 	.byte	0x04, 0x17
        /*001a*/ 	.short	(.L_15 - .L_14)
.L_14:
        /*001c*/ 	.word	0x00000000
        /*0020*/ 	.short	0x0007
        /*0022*/ 	.short	0x0038
        /*0024*/ 	.byte	0x00, 0xf0, 0x11, 0x00


	//----- nvinfo : EIATTR_KPARAM_INFO
	.align		4
.L_15:
        /*0028*/ 	.byte	0x04, 0x17
        /*002a*/ 	.short	(.L_17 - .L_16)
.L_16:
        /*002c*/ 	.word	0x00000000
        /*0030*/ 	.short	0x0006
        /*0032*/ 	.short	0x0030
        /*0034*/ 	.byte	0x00, 0xf4, 0x21, 0x00


	//----- nvinfo : EIATTR_KPARAM_INFO
	.align		4
.L_17:
        /*0038*/ 	.byte	0x04, 0x17
        /*003a*/ 	.short	(.L_19 - .L_18)
.L_18:
        /*003c*/ 	.word	0x00000000
        /*0040*/ 	.short	0x0005
        /*0042*/ 	.short	0x0028
        /*0044*/ 	.byte	0x00, 0xf4, 0x21, 0x00


	//----- nvinfo : EIATTR_KPARAM_INFO
	.align		4
.L_19:
        /*0048*/ 	.byte	0x04, 0x17
        /*004a*/ 	.short	(.L_21 - .L_20)
.L_20:
        /*004c*/ 	.word	0x00000000
        /*0050*/ 	.short	0x0004
        /*0052*/ 	.short	0x0020
        /*0054*/ 	.byte	0x00, 0xf4, 0x21, 0x00


	//----- nvinfo : EIATTR_KPARAM_INFO
	.align		4
.L_21:
        /*0058*/ 	.byte	0x04, 0x17
        /*005a*/ 	.short	(.L_23 - .L_22)
.L_22:
        /*005c*/ 	.word	0x00000000
        /*0060*/ 	.short	0x0003
        /*0062*/ 	.short	0x0018
        /*0064*/ 	.byte	0x00, 0xf4, 0x21, 0x00


	//----- nvinfo : EIATTR_KPARAM_INFO
	.align		4
.L_23:
        /*0068*/ 	.byte	0x04, 0x17
        /*006a*/ 	.short	(.L_25 - .L_24)
.L_24:
        /*006c*/ 	.word	0x00000000
        /*0070*/ 	.short	0x0002
        /*0072*/ 	.short	0x0010
        /*0074*/ 	.byte	0x00, 0xf4, 0x21, 0x00


	//----- nvinfo : EIATTR_KPARAM_INFO
	.align		4
.L_25:
        /*0078*/ 	.byte	0x04, 0x17
        /*007a*/ 	.short	(.L_27 - .L_26)
.L_26:
        /*007c*/ 	.word	0x00000000
        /*0080*/ 	.short	0x0001
        /*0082*/ 	.short	0x0008
        /*0084*/ 	.byte	0x00, 0xf4, 0x21, 0x00


	//----- nvinfo : EIATTR_KPARAM_INFO
	.align		4
.L_27:
        /*0088*/ 	.byte	0x04, 0x17
        /*008a*/ 	.short	(.L_29 - .L_28)
.L_28:
        /*008c*/ 	.word	0x00000000
        /*0090*/ 	.short	0x0000
        /*0092*/ 	.short	0x0000
        /*0094*/ 	.byte	0x00, 0xf4, 0x21, 0x00


	//----- nvinfo : EIATTR_SPARSE_MMA_MASK
	.align		4
.L_29:
        /*0098*/ 	.byte	0x03, 0x50
        /*009a*/ 	.short	0x0000


	//----- nvinfo : EIATTR_MAXREG_COUNT
	.align		4
        /*009c*/ 	.byte	0x03, 0x1b
        /*009e*/ 	.short	0x00ff


	//----- nvinfo : EIATTR_EXIT_INSTR_OFFSETS
	.align		4
        /*00a0*/ 	.byte	0x04, 0x1c
        /*00a2*/ 	.short	(.L_31 - .L_30)


	//   ....[0]....
.L_30:
        /*00a4*/ 	.word	0x00000cd0


	//   ....[1]....
        /*00a8*/ 	.word	0x00000d20


	//----- nvinfo : EIATTR_REQNTID
	.align		4
.L_31:
        /*00ac*/ 	.byte	0x04, 0x10
        /*00ae*/ 	.short	(.L_33 - .L_32)
.L_32:
        /*00b0*/ 	.word	0x00000080
        /*00b4*/ 	.word	0x00000001
        /*00b8*/ 	.word	0x00000001


	//----- nvinfo : EIATTR_CBANK_PARAM_SIZE
	.align		4
.L_33:
        /*00bc*/ 	.byte	0x03, 0x19
        /*00be*/ 	.short	0x0040


	//----- nvinfo : EIATTR_PARAM_CBANK
	.align		4
        /*00c0*/ 	.byte	0x04, 0x0a
        /*00c2*/ 	.short	(.L_35 - .L_34)
	.align		4
.L_34:
        /*00c4*/ 	.word	index@(.nv.constant0.triton_poi_fused__native_batch_norm_legit_no_training_add_relu_13)
        /*00c8*/ 	.short	0x0210
        /*00ca*/ 	.short	0x0040


	//----- nvinfo : EIATTR_SW_WAR
	.align		4
.L_35:
        /*00cc*/ 	.byte	0x04, 0x36
        /*00ce*/ 	.short	(.L_37 - .L_36)
.L_36:
        /*00d0*/ 	.word	0x00000008
.L_37:


//--------------------- .nv.callgraph             --------------------------
	.section	.nv.callgraph,"",@"SHT_CUDA_CALLGRAPH"
	.align	4
	.sectionentsize	8
	.align		4
        /*0000*/ 	.word	0x00000000
	.align		4
        /*0004*/ 	.word	0xffffffff
	.align		4
        /*0008*/ 	.word	0x00000000
	.align		4
        /*000c*/ 	.word	0xfffffffe
	.align		4
        /*0010*/ 	.word	0x00000000
	.align		4
        /*0014*/ 	.word	0xfffffffd
	.align		4
        /*0018*/ 	.word	0x00000000
	.align		4
        /*001c*/ 	.word	0xfffffffc


//--------------------- .nv.constant4             --------------------------
	.section	.nv.constant4,"a",@progbits
	.align	8
	.align		8
.nv.constant4:
        /*0000*/ 	.dword	_$_str
	.align		8
        /*0008*/ 	.dword	_$_str_$_2


//--------------------- .text.triton_poi_fused__native_batch_norm_legit_no_training_add_relu_13 --------------------------
	.section	.text.triton_poi_fused__native_batch_norm_legit_no_training_add_relu_13,"ax",@progbits
	.sectionflags	@"SHF_BARRIERS=1"
	.align	128
        .global         triton_poi_fused__native_batch_norm_legit_no_training_add_relu_13
        .type           triton_poi_fused__native_batch_norm_legit_no_training_add_relu_13,@function
        .size           triton_poi_fused__native_batch_norm_legit_no_training_add_relu_13,(.L_x_1 - triton_poi_fused__native_batch_norm_legit_no_training_add_relu_13)
        .other          triton_poi_fused__native_batch_norm_legit_no_training_add_relu_13,@"STO_CUDA_ENTRY STV_DEFAULT"
triton_poi_fused__native_batch_norm_legit_no_training_add_relu_13:
.text.triton_poi_fused__native_batch_norm_legit_no_training_add_relu_13:
[----:B------:R-:W0:Y:S02]  /*0000*/  LDC R1, c[0x0][0x28] ;  /* 0x00000a00ff017b82 */ /* 0x000e240000000800 */
[----:B------:R-:W1:Y:S01]  /*0010*/  S2R R21, SR_CTAID.Z ;  /* 0x0000000000157919 */ /* 0x000e620000002700 */
[----:B------:R-:W1:Y:S01]  /*0020*/  S2UR UR4, SR_CTAID.Y ;  /* 0x00000000000479c3 */ /* 0x000e620000002600 */
[----:B------:R-:W-:Y:S02]  /*0030*/  CS2R R4, SRZ ;  /* 0x0000000000047805 */ /* 0x000fe4000001ff00 */
[----:B------:R-:W-:Y:S01]  /*0040*/  CS2R R6, SRZ ;  /* 0x0000000000067805 */ /* 0x000fe2000001ff00 */
[----:B------:R-:W2:Y:S01]  /*0050*/  S2R R3, SR_CTAID.X ;  /* 0x0000000000037919 */ /* 0x000ea20000002500 */
[----:B------:R-:W3:Y:S03]  /*0060*/  S2R R0, SR_TID.X ;  /* 0x0000000000007919 */ /* 0x000ee60000002100 */
[----:B------:R-:W1:Y:S08]  /*0070*/  LDC R2, c[0x0][0x10] ;  /* 0x00000400ff027b82 */ /* 0x000e700000000800 */
[----:B------:R-:W4:Y:S01]  /*0080*/  LDC.64 R18, c[0x0][0x210] ;  /* 0x00008400ff127b82 */ /* 0x000f220000000a00 */
[----:B------:R-:W-:-:S07]  /*0090*/  ULDC.64 UR6, c[0x0][0x208] ;  /* 0x0000820000067ab9 */ /* 0x000fce0000000a00 */
[----:B------:R-:W5:Y:S01]  /*00a0*/  LDC.64 R26, c[0x0][0x220] ;  /* 0x00008800ff1a7b82 */ /* 0x000f620000000a00 */
[----:B-1----:R-:W-:-:S07]  /*00b0*/  IMAD R21, R21, R2, UR4 ;  /* 0x0000000415157e24 */ /* 0x002fce000f8e0202 */
[----:B------:R-:W1:Y:S01]  /*00c0*/  LDC.64 R28, c[0x0][0x218] ;  /* 0x00008600ff1c7b82 */ /* 0x000e620000000a00 */
[----:B--2---:R-:W-:Y:S02]  /*00d0*/  IMAD.SHL.U32 R2, R3, 0x10, RZ ;  /* 0x0000001003027824 */ /* 0x004fe400078e00ff */
[----:B------:R-:W-:Y:S02]  /*00e0*/  IMAD.SHL.U32 R21, R21, 0x40, RZ ;  /* 0x0000004015157824 */ /* 0x000fe400078e00ff */
[----:B---3--:R-:W-:Y:S01]  /*00f0*/  IMAD.SHL.U32 R3, R0, 0x4, RZ ;  /* 0x0000000400037824 */ /* 0x008fe200078e00ff */
[----:B------:R-:W-:-:S04]  /*0100*/  SHF.R.U32.HI R20, RZ, 0x2, R0 ;  /* 0x00000002ff147819 */ /* 0x000fc80000011600 */
[----:B------:R-:W-:Y:S02]  /*0110*/  LOP3.LUT R24, R2, 0xc, R3, 0xf8, !PT ;  /* 0x0000000c02187812 */ /* 0x000fe400078ef803 */
[----:B------:R-:W-:Y:S02]  /*0120*/  SGXT.U32 R20, R20, 0x5 ;  /* 0x000000051414781a */ /* 0x000fe40000000000 */
[----:B------:R-:W-:Y:S02]  /*0130*/  ISETP.GE.AND P2, PT, R24, 0x10, PT ;  /* 0x000000101800780c */ /* 0x000fe40003f46270 */
[----:B------:R-:W-:Y:S02]  /*0140*/  LOP3.LUT R11, R21, 0x20, R20, 0xfe, !PT ;  /* 0x00000020150b7812 */ /* 0x000fe400078efe14 */
[----:B------:R-:W-:Y:S02]  /*0150*/  LOP3.LUT R23, R21, R20, RZ, 0xfc, !PT ;  /* 0x0000001415177212 */ /* 0x000fe400078efcff */
[----:B------:R-:W-:-:S02]  /*0160*/  ISETP.LT.AND P0, PT, R11, 0x40000, !P2 ;  /* 0x000400000b00780c */ /* 0x000fc40005701270 */
[C---:B------:R-:W-:Y:S01]  /*0170*/  ISETP.LT.AND P1, PT, R23.reuse, 0x40000, !P2 ;  /* 0x000400001700780c */ /* 0x040fe20005721270 */
[--C-:B------:R-:W-:Y:S02]  /*0180*/  IMAD R23, R23, 0x10, R24.reuse ;  /* 0x0000001017177824 */ /* 0x100fe400078e0218 */
[----:B------:R-:W-:Y:S01]  /*0190*/  IMAD R22, R11, 0x10, R24 ;  /* 0x000000100b167824 */ /* 0x000fe200078e0218 */
[----:B------:R-:W-:Y:S01]  /*01a0*/  CS2R R8, SRZ ;  /* 0x0000000000087805 */ /* 0x000fe2000001ff00 */
[----:B----4-:R-:W-:Y:S01]  /*01b0*/  IMAD.WIDE R14, R23, 0x4, R18 ;  /* 0x00000004170e7825 */ /* 0x010fe200078e0212 */
[----:B------:R-:W-:-:S03]  /*01c0*/  CS2R R10, SRZ ;  /* 0x00000000000a7805 */ /* 0x000fc6000001ff00 */
[----:B------:R-:W-:Y:S01]  /*01d0*/  IMAD.WIDE R18, R22, 0x4, R18 ;  /* 0x0000000416127825 */ /* 0x000fe200078e0212 */
[----:B------:R-:W-:-:S03]  /*01e0*/  CS2R R16, SRZ ;  /* 0x0000000000107805 */ /* 0x000fc6000001ff00 */
[----:B-----5:R-:W-:Y:S01]  /*01f0*/  IMAD.WIDE R26, R24, 0x4, R26 ;  /* 0x00000004181a7825 */ /* 0x020fe200078e021a */
[----:B------:R2:W3:Y:S01]  /*0200*/  @P0 LDG.E.EL.128 R8, desc[UR6][R18.64] ;  /* 0x0000000612080981 */ /* 0x0004e2000c2e1d00 */
[----:B------:R-:W-:-:S03]  /*0210*/  CS2R R12, SRZ ;  /* 0x00000000000c7805 */ /* 0x000fc6000001ff00 */
[----:B------:R4:W5:Y:S01]  /*0220*/  @P1 LDG.E.EL.128 R4, desc[UR6][R14.64] ;  /* 0x000000060e041981 */ /* 0x000962000c2e1d00 */
[----:B-1----:R-:W-:Y:S01]  /*0230*/  IMAD.WIDE R28, R24, 0x4, R28 ;  /* 0x00000004181c7825 */ /* 0x002fe200078e021c */
[----:B--2---:R-:W-:Y:S02]  /*0240*/  CS2R R18, SRZ ;  /* 0x0000000000127805 */ /* 0x004fe4000001ff00 */
[----:B----4-:R-:W-:-:S04]  /*0250*/  CS2R R14, SRZ ;  /* 0x00000000000e7805 */ /* 0x010fc8000001ff00 */
[----:B------:R-:W2:Y:S04]  /*0260*/  @!P2 LDG.E.EL.128 R16, desc[UR6][R26.64] ;  /* 0x000000061a10a981 */ /* 0x000ea8000c2e1d00 */
[----:B------:R1:W5:Y:S01]  /*0270*/  @!P2 LDG.E.EL.128 R12, desc[UR6][R28.64] ;  /* 0x000000061c0ca981 */ /* 0x000362000c2e1d00 */
[----:B--2---:R-:W-:-:S06]  /*0280*/  FADD R16, R16, 9.9999997473787516356e-06 ;  /* 0x3727c5ac10107421 */ /* 0x004fcc0000000000 */
[----:B------:R-:W2:Y:S01]  /*0290*/  MUFU.SQRT R16, R16 ;  /* 0x0000001000107308 */ /* 0x000ea20000002000 */
[----:B------:R-:W-:Y:S01]  /*02a0*/  FADD R17, R17, 9.9999997473787516356e-06 ;  /* 0x3727c5ac11117421 */ /* 0x000fe20000000000 */
[----:B------:R-:W-:-:S06]  /*02b0*/  FADD R25, R18, 9.9999997473787516356e-06 ;  /* 0x3727c5ac12197421 */ /* 0x000fcc0000000000 */
[----:B------:R-:W4:Y:S01]  /*02c0*/  MUFU.SQRT R17, R17 ;  /* 0x0000001100117308 */ /* 0x000f220000002000 */
[----:B-1----:R-:W-:Y:S01]  /*02d0*/  FADD R29, R19, 9.9999997473787516356e-06 ;  /* 0x3727c5ac131d7421 */ /* 0x002fe20000000000 */
[----:B--2---:R-:W-:-:S06]  /*02e0*/  FSETP.GT.AND P5, PT, R16, 8.50705917302346158658e+37, PT ;  /* 0x7e8000001000780b */ /* 0x004fcc0003fa4000 */
[----:B------:R-:W1:Y:S01]  /*02f0*/  MUFU.SQRT R18, R25 ;  /* 0x0000001900127308 */ /* 0x000e620000002000 */
[----:B------:R-:W-:Y:S01]  /*0300*/  FSETP.GEU.AND P6, PT, R16, 1.175494350822287508e-38, PT ;  /* 0x008000001000780b */ /* 0x000fe20003fce000 */
[----:B------:R-:W-:-:S05]  /*0310*/  IMAD.MOV.U32 R19, RZ, RZ, 0x3e800000 ;  /* 0x3e800000ff137424 */ /* 0x000fca00078e00ff */
[----:B------:R-:W-:Y:S01]  /*0320*/  FSEL R27, R19, 1, P5 ;  /* 0x3f800000131b7808 */ /* 0x000fe20002800000 */
[----:B------:R-:W-:Y:S01]  /*0330*/  @P5 FMUL R16, R16, 0.25 ;  /* 0x3e80000010105820 */ /* 0x000fe20000400000 */
[----:B----4-:R-:W-:-:S05]  /*0340*/  FSETP.GT.AND P5, PT, R17, 8.50705917302346158658e+37, PT ;  /* 0x7e8000001100780b */ /* 0x010fca0003fa4000 */
[----:B------:R-:W-:Y:S01]  /*0350*/  @!P6 FMUL R27, R27, 16777216 ;  /* 0x4b8000001b1be820 */ /* 0x000fe20000400000 */
[----:B-1----:R-:W-:Y:S01]  /*0360*/  FSETP.GT.AND P3, PT, R18, 8.50705917302346158658e+37, PT ;  /* 0x7e8000001200780b */ /* 0x002fe20003f64000 */
[----:B------:R-:W-:Y:S01]  /*0370*/  @!P6 FMUL R16, R16, 16777216 ;  /* 0x4b8000001010e820 */ /* 0x000fe20000400000 */
[C---:B-----5:R-:W-:Y:S01]  /*0380*/  FADD R4, -R12.reuse, R4 ;  /* 0x000000040c047221 */ /* 0x060fe20000000100 */
[----:B---3--:R-:W-:Y:S01]  /*0390*/  FADD R8, -R12, R8 ;  /* 0x000000080c087221 */ /* 0x008fe20000000100 */
[C---:B------:R-:W-:Y:S01]  /*03a0*/  FSETP.GEU.AND P6, PT, R17.reuse, 1.175494350822287508e-38, PT ;  /* 0x008000001100780b */ /* 0x040fe20003fce000 */
[----:B------:R-:W1:Y:S01]  /*03b0*/  MUFU.SQRT R12, R29 ;  /* 0x0000001d000c7308 */ /* 0x000e620000002000 */
[----:B------:R-:W-:Y:S01]  /*03c0*/  FSETP.GEU.AND P4, PT, R18, 1.175494350822287508e-38, PT ;  /* 0x008000001200780b */ /* 0x000fe20003f8e000 */
[----:B------:R-:W-:-:S06]  /*03d0*/  @P5 FMUL R17, R17, 0.25 ;  /* 0x3e80000011115820 */ /* 0x000fcc0000400000 */
[----:B------:R-:W2:Y:S01]  /*03e0*/  MUFU.RCP R16, R16 ;  /* 0x0000001000107308 */ /* 0x000ea20000001000 */
[----:B------:R-:W-:Y:S01]  /*03f0*/  @P3 FMUL R18, R18, 0.25 ;  /* 0x3e80000012123820 */ /* 0x000fe20000400000 */
[----:B------:R-:W-:Y:S02]  /*0400*/  FSEL R28, R19, 1, P3 ;  /* 0x3f800000131c7808 */ /* 0x000fe40001800000 */
[----:B------:R-:W-:Y:S01]  /*0410*/  @!P6 FMUL R17, R17, 16777216 ;  /* 0x4b8000001111e820 */ /* 0x000fe20000400000 */
[C---:B------:R-:W-:Y:S01]  /*0420*/  FADD R5, -R13.reuse, R5 ;  /* 0x000000050d057221 */ /* 0x040fe20000000100 */
[----:B------:R-:W-:Y:S01]  /*0430*/  @!P4 FMUL R18, R18, 16777216 ;  /* 0x4b8000001212c820 */ /* 0x000fe20000400000 */
[----:B------:R-:W-:Y:S01]  /*0440*/  FADD R9, -R13, R9 ;  /* 0x000000090d097221 */ /* 0x000fe20000000100 */
[----:B-1----:R-:W-:Y:S01]  /*0450*/  FSETP.GT.AND P3, PT, R12, 8.50705917302346158658e+37, PT ;  /* 0x7e8000000c00780b */ /* 0x002fe20003f64000 */
[----:B------:R-:W-:Y:S01]  /*0460*/  FADD R13, -R14, R10 ;  /* 0x0000000a0e0d7221 */ /* 0x000fe20000000100 */
[----:B------:R-:W-:-:S02]  /*0470*/  FADD R26, -R15, R11 ;  /* 0x0000000b0f1a7221 */ /* 0x000fc40000000100 */
[----:B------:R-:W1:Y:S01]  /*0480*/  LDC.64 R10, c[0x0][0x228] ;  /* 0x00008a00ff0a7b82 */ /* 0x000e620000000a00 */
[----:B------:R-:W-:Y:S01]  /*0490*/  @!P4 FMUL R28, R28, 16777216 ;  /* 0x4b8000001c1cc820 */ /* 0x000fe20000400000 */
[----:B------:R3:W4:Y:S01]  /*04a0*/  MUFU.RCP R29, R18 ;  /* 0x00000012001d7308 */ /* 0x0007220000001000 */
[----:B------:R-:W-:Y:S01]  /*04b0*/  FSETP.GEU.AND P4, PT, R12, 1.175494350822287508e-38, PT ;  /* 0x008000000c00780b */ /* 0x000fe20003f8e000 */
[----:B------:R-:W-:Y:S01]  /*04c0*/  FADD R25, -R15, R7 ;  /* 0x000000070f197221 */ /* 0x000fe20000000100 */
[----:B------:R-:W-:Y:S01]  /*04d0*/  FADD R6, -R14, R6 ;  /* 0x000000060e067221 */ /* 0x000fe20000000100 */
[----:B--2---:R-:W-:-:S04]  /*04e0*/  FMUL R7, R16, R27 ;  /* 0x0000001b10077220 */ /* 0x004fc80000400000 */
[----:B------:R-:W2:Y:S01]  /*04f0*/  MUFU.RCP R17, R17 ;  /* 0x0000001100117308 */ /* 0x000ea20000001000 */
[C---:B------:R-:W-:Y:S02]  /*0500*/  FSEL R14, R19.reuse, 1, P5 ;  /* 0x3f800000130e7808 */ /* 0x040fe40002800000 */
[----:B------:R-:W-:Y:S02]  /*0510*/  FSEL R16, R19, 1, P3 ;  /* 0x3f80000013107808 */ /* 0x000fe40001800000 */
[----:B---3--:R-:W3:Y:S01]  /*0520*/  LDC.64 R18, c[0x0][0x230] ;  /* 0x00008c00ff127b82 */ /* 0x008ee20000000a00 */
[----:B------:R-:W-:Y:S01]  /*0530*/  @P3 FMUL R12, R12, 0.25 ;  /* 0x3e8000000c0c3820 */ /* 0x000fe20000400000 */
[----:B------:R-:W-:Y:S01]  /*0540*/  @!P6 FMUL R14, R14, 16777216 ;  /* 0x4b8000000e0ee820 */ /* 0x000fe20000400000 */
[----:B----4-:R-:W-:Y:S02]  /*0550*/  FMUL R29, R29, R28 ;  /* 0x0000001c1d1d7220 */ /* 0x010fe40000400000 */
[----:B------:R-:W-:Y:S01]  /*0560*/  @!P4 FMUL R12, R12, 16777216 ;  /* 0x4b8000000c0cc820 */ /* 0x000fe20000400000 */
[----:B--2---:R-:W-:-:S03]  /*0570*/  FMUL R14, R17, R14 ;  /* 0x0000000e110e7220 */ /* 0x004fc60000400000 */
[----:B------:R2:W4:Y:S01]  /*0580*/  MUFU.RCP R27, R12 ;  /* 0x0000000c001b7308 */ /* 0x0005220000001000 */
[C---:B------:R-:W-:Y:S01]  /*0590*/  FMUL R13, R29.reuse, R13 ;  /* 0x0000000d1d0d7220 */ /* 0x040fe20000400000 */
[----:B------:R-:W-:Y:S01]  /*05a0*/  FMUL R15, R29, R6 ;  /* 0x000000061d0f7220 */ /* 0x000fe20000400000 */
[C---:B------:R-:W-:Y:S01]  /*05b0*/  FMUL R17, R7.reuse, R8 ;  /* 0x0000000807117220 */ /* 0x040fe20000400000 */
[----:B------:R-:W-:Y:S01]  /*05c0*/  FMUL R29, R7, R4 ;  /* 0x00000004071d7220 */ /* 0x000fe20000400000 */
[----:B------:R-:W-:Y:S01]  /*05d0*/  CS2R R6, SRZ ;  /* 0x0000000000067805 */ /* 0x000fe2000001ff00 */
[----:B-1----:R-:W-:-:S04]  /*05e0*/  IMAD.WIDE R10, R24, 0x4, R10 ;  /* 0x00000004180a7825 */ /* 0x002fc800078e020a */
[C---:B--2---:R-:W-:Y:S01]  /*05f0*/  FMUL R12, R14.reuse, R9 ;  /* 0x000000090e0c7220 */ /* 0x044fe20000400000 */
[----:B------:R-:W-:Y:S01]  /*0600*/  FMUL R14, R14, R5 ;  /* 0x000000050e0e7220 */ /* 0x000fe20000400000 */
[----:B------:R-:W-:Y:S02]  /*0610*/  CS2R R4, SRZ ;  /* 0x0000000000047805 */ /* 0x000fe4000001ff00 */
[----:B------:R-:W-:Y:S01]  /*0620*/  CS2R R8, SRZ ;  /* 0x0000000000087805 */ /* 0x000fe2000001ff00 */
[----:B---3--:R-:W-:-:S03]  /*0630*/  IMAD.WIDE R18, R24, 0x4, R18 ;  /* 0x0000000418127825 */ /* 0x008fc600078e0212 */
[----:B------:R1:W2:Y:S02]  /*0640*/  @!P2 LDG.E.EL.128 R4, desc[UR6][R10.64] ;  /* 0x000000060a04a981 */ /* 0x0002a4000c2e1d00 */
[----:B-1----:R-:W-:-:S06]  /*0650*/  CS2R R10, SRZ ;  /* 0x00000000000a7805 */ /* 0x002fcc000001ff00 */
[----:B------:R1:W2:Y:S02]  /*0660*/  @!P2 LDG.E.EL.128 R8, desc[UR6][R18.64] ;  /* 0x000000061208a981 */ /* 0x0002a4000c2e1d00 */
[----:B-1----:R-:W1:Y:S01]  /*0670*/  LDC.64 R18, c[0x0][0x238] ;  /* 0x00008e00ff127b82 */ /* 0x002e620000000a00 */
[----:B------:R-:W-:-:S04]  /*0680*/  @!P4 FMUL R16, R16, 16777216 ;  /* 0x4b8000001010c820 */ /* 0x000fc80000400000 */
[----:B----4-:R-:W-:Y:S01]  /*0690*/  FMUL R27, R27, R16 ;  /* 0x000000101b1b7220 */ /* 0x010fe20000400000 */
[-CC-:B--2---:R-:W-:Y:S01]  /*06a0*/  FFMA R24, R29, R4.reuse, R8.reuse ;  /* 0x000000041d187223 */ /* 0x184fe20000000008 */
[----:B------:R-:W-:Y:S01]  /*06b0*/  FFMA R4, R17, R4, R8 ;  /* 0x0000000411047223 */ /* 0x000fe20000000008 */
[-CC-:B------:R-:W-:Y:S01]  /*06c0*/  FFMA R8, R14, R5.reuse, R9.reuse ;  /* 0x000000050e087223 */ /* 0x180fe20000000009 */
[----:B------:R-:W-:Y:S01]  /*06d0*/  FFMA R5, R12, R5, R9 ;  /* 0x000000050c057223 */ /* 0x000fe20000000009 */
[-CC-:B------:R-:W-:Y:S01]  /*06e0*/  FFMA R9, R15, R6.reuse, R10.reuse ;  /* 0x000000060f097223 */ /* 0x180fe2000000000a */
[----:B------:R-:W-:Y:S01]  /*06f0*/  FFMA R6, R13, R6, R10 ;  /* 0x000000060d067223 */ /* 0x000fe2000000000a */
[----:B------:R-:W-:Y:S02]  /*0700*/  CS2R R12, SRZ ;  /* 0x00000000000c7805 */ /* 0x000fe4000001ff00 */
[----:B------:R-:W-:Y:S01]  /*0710*/  CS2R R14, SRZ ;  /* 0x00000000000e7805 */ /* 0x000fe2000001ff00 */
[----:B-1----:R-:W-:Y:S01]  /*0720*/  IMAD.WIDE R28, R23, 0x4, R18 ;  /* 0x00000004171c7825 */ /* 0x002fe200078e0212 */
[----:B------:R-:W-:-:S03]  /*0730*/  CS2R R16, SRZ ;  /* 0x0000000000107805 */ /* 0x000fc6000001ff00 */
[----:B------:R-:W-:Y:S01]  /*0740*/  IMAD.WIDE R22, R22, 0x4, R18 ;  /* 0x0000000416167825 */ /* 0x000fe200078e0212 */
[----:B------:R-:W2:Y:S01]  /*0750*/  @P1 LDG.E.EL.128 R12, desc[UR6][R28.64] ;  /* 0x000000061c0c1981 */ /* 0x000ea2000c2e1d00 */
[----:B------:R-:W-:-:S06]  /*0760*/  CS2R R18, SRZ ;  /* 0x0000000000127805 */ /* 0x000fcc000001ff00 */
[----:B------:R1:W3:Y:S01]  /*0770*/  @P0 LDG.E.EL.128 R16, desc[UR6][R22.64] ;  /* 0x0000000616100981 */ /* 0x0002e2000c2e1d00 */
[----:B------:R-:W4:Y:S01]  /*0780*/  S2UR UR5, SR_CgaCtaId ;  /* 0x00000000000579c3 */ /* 0x000f220000008800 */
[C---:B------:R-:W-:Y:S01]  /*0790*/  FMUL R10, R27.reuse, R25 ;  /* 0x000000191b0a7220 */ /* 0x040fe20000400000 */
[----:B------:R-:W-:Y:S01]  /*07a0*/  FMUL R26, R27, R26 ;  /* 0x0000001a1b1a7220 */ /* 0x000fe20000400000 */
[----:B-1----:R-:W-:Y:S02]  /*07b0*/  IMAD.SHL.U32 R22, R0, 0x100, RZ ;  /* 0x0000010000167824 */ /* 0x002fe400078e00ff */
[-CC-:B------:R-:W-:Y:S01]  /*07c0*/  FFMA R10, R10, R7.reuse, R11.reuse ;  /* 0x000000070a0a7223 */ /* 0x180fe2000000000b */
[----:B------:R-:W-:Y:S02]  /*07d0*/  FFMA R7, R26, R7, R11 ;  /* 0x000000071a077223 */ /* 0x000fe4000000000b */
[----:B------:R-:W-:Y:S02]  /*07e0*/  LOP3.LUT R25, R22, 0x300, RZ, 0xc0, !PT ;  /* 0x0000030016197812 */ /* 0x000fe400078ec0ff */
[----:B------:R-:W-:-:S02]  /*07f0*/  FSETP.GEU.AND P3, PT, R24, RZ, PT ;  /* 0x000000ff1800720b */ /* 0x000fc40003f6e000 */
[----:B------:R-:W-:Y:S01]  /*0800*/  LOP3.LUT R26, R25, R20, RZ, 0xfc, !PT ;  /* 0x00000014191a7212 */ /* 0x000fe200078efcff */
[----:B------:R-:W-:Y:S01]  /*0810*/  UMOV UR4, 0x400 ;  /* 0x0000040000047882 */ /* 0x000fe20000000000 */
[----:B------:R-:W-:Y:S02]  /*0820*/  FSETP.GEU.AND P1, PT, R9, RZ, PT ;  /* 0x000000ff0900720b */ /* 0x000fe40003f2e000 */
[----:B------:R-:W-:Y:S02]  /*0830*/  FSETP.GEU.AND P2, PT, R8, RZ, PT ;  /* 0x000000ff0800720b */ /* 0x000fe40003f4e000 */
[C---:B------:R-:W-:Y:S01]  /*0840*/  LOP3.LUT R11, R25.reuse, 0x40, RZ, 0xfc, !PT ;  /* 0x00000040190b7812 */ /* 0x040fe200078efcff */
[----:B----4-:R-:W-:Y:S01]  /*0850*/  UPRMT UR4, UR5, 0x654, UR4 ;  /* 0x0000065405047896 */ /* 0x010fe20008000004 */
[C---:B------:R-:W-:Y:S02]  /*0860*/  LOP3.LUT R27, R25.reuse, 0x80, RZ, 0xfc, !PT ;  /* 0x00000080191b7812 */ /* 0x040fe400078efcff */
[----:B------:R-:W-:-:S02]  /*0870*/  LOP3.LUT R29, R25, 0xc0, RZ, 0xfc, !PT ;  /* 0x000000c0191d7812 */ /* 0x000fc400078efcff */
[-C--:B------:R-:W-:Y:S02]  /*0880*/  LEA.HI R23, R25, R26.reuse, RZ, 0x1c ;  /* 0x0000001a19177211 */ /* 0x080fe400078fe0ff */
[----:B------:R-:W-:Y:S02]  /*0890*/  FSETP.GEU.AND P0, PT, R10, RZ, PT ;  /* 0x000000ff0a00720b */ /* 0x000fe40003f0e000 */
[----:B------:R-:W-:Y:S02]  /*08a0*/  FSEL R25, R24, RZ, P3 ;  /* 0x000000ff18197208 */ /* 0x000fe40001800000 */
[----:B------:R-:W-:Y:S02]  /*08b0*/  FSEL R9, R9, RZ, P1 ;  /* 0x000000ff09097208 */ /* 0x000fe40000800000 */
[----:B------:R-:W-:Y:S02]  /*08c0*/  FSEL R8, R8, RZ, P2 ;  /* 0x000000ff08087208 */ /* 0x000fe40001000000 */
[----:B------:R-:W-:-:S02]  /*08d0*/  LEA.HI R22, R11, R26, RZ, 0x1c ;  /* 0x0000001a0b167211 */ /* 0x000fc400078fe0ff */
[----:B------:R-:W-:Y:S02]  /*08e0*/  FSETP.GEU.AND P3, PT, R4, RZ, PT ;  /* 0x000000ff0400720b */ /* 0x000fe40003f6e000 */
[-C--:B------:R-:W-:Y:S02]  /*08f0*/  LEA.HI R20, R27, R26.reuse, RZ, 0x1c ;  /* 0x0000001a1b147211 */ /* 0x080fe400078fe0ff */
[----:B------:R-:W-:Y:S02]  /*0900*/  FSEL R10, R10, RZ, P0 ;  /* 0x000000ff0a0a7208 */ /* 0x000fe40000000000 */
[----:B------:R-:W-:Y:S02]  /*0910*/  FSETP.GEU.AND P2, PT, R5, RZ, PT ;  /* 0x000000ff0500720b */ /* 0x000fe40003f4e000 */
[----:B------:R-:W-:Y:S02]  /*0920*/  LEA.HI R11, R29, R26, RZ, 0x1c ;  /* 0x0000001a1d0b7211 */ /* 0x000fe400078fe0ff */
[----:B------:R-:W-:-:S02]  /*0930*/  FSETP.GEU.AND P1, PT, R6, RZ, PT ;  /* 0x000000ff0600720b */ /* 0x000fc40003f2e000 */
[----:B------:R-:W-:Y:S02]  /*0940*/  LEA R23, R23, UR4, 0x2 ;  /* 0x0000000417177c11 */ /* 0x000fe4000f8e10ff */
[----:B------:R-:W-:Y:S02]  /*0950*/  FSETP.GEU.AND P0, PT, R7, RZ, PT ;  /* 0x000000ff0700720b */ /* 0x000fe40003f0e000 */
[----:B------:R-:W-:Y:S02]  /*0960*/  LEA R22, R22, UR4, 0x2 ;  /* 0x0000000416167c11 */ /* 0x000fe4000f8e10ff */
[----:B------:R-:W-:Y:S02]  /*0970*/  LEA R20, R20, UR4, 0x2 ;  /* 0x0000000414147c11 */ /* 0x000fe4000f8e10ff */
[----:B------:R-:W-:Y:S02]  /*0980*/  LEA R11, R11, UR4, 0x2 ;  /* 0x000000040b0b7c11 */ /* 0x000fe4000f8e10ff */
[----:B------:R-:W-:Y:S01]  /*0990*/  LOP3.LUT R21, R21, 0x3c, R3, 0xf8, !PT ;  /* 0x0000003c15157812 */ /* 0x000fe200078ef803 */
[----:B--2---:R-:W-:Y:S01]  /*09a0*/  FADD R12, R25, R12 ;  /* 0x0000000c190c7221 */ /* 0x004fe20000000000 */
[----:B------:R-:W-:Y:S01]  /*09b0*/  FADD R25, R9, R14 ;  /* 0x0000000e09197221 */ /* 0x000fe20000000000 */
[----:B------:R-:W-:Y:S01]  /*09c0*/  FADD R13, R8, R13 ;  /* 0x0000000d080d7221 */ /* 0x000fe20000000000 */
[----:B------:R-:W-:Y:S01]  /*09d0*/  FSEL R9, R4, RZ, P3 ;  /* 0x000000ff04097208 */ /* 0x000fe20001800000 */
[----:B------:R-:W-:Y:S01]  /*09e0*/  FADD R10, R10, R15 ;  /* 0x0000000f0a0a7221 */ /* 0x000fe20000000000 */
[----:B------:R-:W-:-:S02]  /*09f0*/  FSEL R4, R5, RZ, P2 ;  /* 0x000000ff05047208 */ /* 0x000fc40001000000 */
[----:B------:R-:W-:Y:S01]  /*0a00*/  FSEL R5, R6, RZ, P1 ;  /* 0x000000ff06057208 */ /* 0x000fe20000800000 */
[----:B------:R-:W-:Y:S01]  /*0a10*/  STS [R23], R12 ;  /* 0x0000000c17007388 */ /* 0x000fe20000000800 */
[----:B------:R-:W-:Y:S01]  /*0a20*/  FSEL R6, R7, RZ, P0 ;  /* 0x000000ff07067208 */ /* 0x000fe20000000000 */
[----:B---3--:R-:W-:Y:S01]  /*0a30*/  FADD R16, R9, R16 ;  /* 0x0000001009107221 */ /* 0x008fe20000000000 */
[----:B------:R-:W-:Y:S01]  /*0a40*/  FADD R17, R4, R17 ;  /* 0x0000001104117221 */ /* 0x000fe20000000000 */
[----:B------:R1:W-:Y:S01]  /*0a50*/  STS [R22+0x100], R13 ;  /* 0x0001000d16007388 */ /* 0x0003e20000000800 */
[----:B------:R-:W-:-:S03]  /*0a60*/  FADD R9, R5, R18 ;  /* 0x0000001205097221 */ /* 0x000fc60000000000 */
[----:B------:R-:W-:Y:S04]  /*0a70*/  STS [R20+0x200], R25 ;  /* 0x0002001914007388 */ /* 0x000fe80000000800 */
[----:B------:R2:W-:Y:S01]  /*0a80*/  STS [R11+0x300], R10 ;  /* 0x0003000a0b007388 */ /* 0x0005e20000000800 */
[----:B------:R-:W-:Y:S01]  /*0a90*/  SHF.R.U32.HI R8, RZ, 0x2, R0 ;  /* 0x00000002ff087819 */ /* 0x000fe20000011600 */
[----:B-1----:R-:W1:Y:S02]  /*0aa0*/  LDC.64 R12, c[0x0][0x240] ;  /* 0x00009000ff0c7b82 */ /* 0x002e640000000a00 */
[----:B------:R-:W-:Y:S01]  /*0ab0*/  STS [R23+0x80], R16 ;  /* 0x0000801017007388 */ /* 0x000fe20000000800 */
[----:B--2---:R-:W-:-:S03]  /*0ac0*/  FADD R10, R6, R19 ;  /* 0x00000013060a7221 */ /* 0x004fc60000000000 */
[----:B------:R-:W-:Y:S04]  /*0ad0*/  STS [R22+0x180], R17 ;  /* 0x0001801116007388 */ /* 0x000fe80000000800 */
[----:B------:R2:W-:Y:S04]  /*0ae0*/  STS [R20+0x280], R9 ;  /* 0x0002800914007388 */ /* 0x0005e80000000800 */
[----:B------:R3:W-:Y:S01]  /*0af0*/  STS [R11+0x380], R10 ;  /* 0x0003800a0b007388 */ /* 0x0007e20000000800 */
[----:B------:R-:W-:Y:S02]  /*0b00*/  LOP3.LUT R15, R8, 0x1c, RZ, 0xc0, !PT ;  /* 0x0000001c080f7812 */ /* 0x000fe400078ec0ff */
[----:B------:R-:W-:-:S05]  /*0b10*/  LOP3.LUT R8, R3, 0x1fc, RZ, 0xc0, !PT ;  /* 0x000001fc03087812 */ /* 0x000fca00078ec0ff */
[----:B------:R-:W-:-:S05]  /*0b20*/  IMAD.IADD R15, R8, 0x1, R15 ;  /* 0x00000001080f7824 */ /* 0x000fca00078e020f */
[----:B------:R-:W-:Y:S01]  /*0b30*/  LEA R4, R15, UR4, 0x2 ;  /* 0x000000040f047c11 */ /* 0x000fe2000f8e10ff */
[----:B------:R-:W-:Y:S01]  /*0b40*/  BAR.SYNC.DEFER_BLOCKING 0x0 ;  /* 0x0000000000007b1d */ /* 0x000fe20000010000 */
[--C-:B------:R-:W-:Y:S02]  /*0b50*/  SHF.R.S32.HI R14, RZ, 0x1f, R21.reuse ;  /* 0x0000001fff0e7819 */ /* 0x100fe40000011415 */
[----:B------:R-:W-:Y:S02]  /*0b60*/  SHF.R.U32.HI R3, RZ, 0x4, R0 ;  /* 0x00000004ff037819 */ /* 0x000fe40000011600 */
[----:B------:R-:W-:Y:S02]  /*0b70*/  LEA.HI R14, R14, R21, RZ, 0x10 ;  /* 0x000000150e0e7211 */ /* 0x000fe400078f80ff */
[----:B------:R-:W-:-:S03]  /*0b80*/  SHF.R.S32.HI R0, RZ, 0x1f, R21 ;  /* 0x0000001fff007819 */ /* 0x000fc60000011415 */
[----:B--2---:R-:W-:Y:S01]  /*0b90*/  IMAD.SHL.U32 R9, R14, 0x10, RZ ;  /* 0x000000100e097824 */ /* 0x004fe200078e00ff */
[----:B------:R-:W2:Y:S01]  /*0ba0*/  LDS.128 R4, [R4] ;  /* 0x0000000004047984 */ /* 0x000ea20000000c00 */
[----:B------:R-:W-:Y:S02]  /*0bb0*/  LEA.HI R0, R0, R21, RZ, 0x10 ;  /* 0x0000001500007211 */ /* 0x000fe400078f80ff */
[----:B------:R-:W-:Y:S02]  /*0bc0*/  SGXT.U32 R3, R3, 0x3 ;  /* 0x000000030303781a */ /* 0x000fe40000000000 */
[----:B------:R-:W-:Y:S02]  /*0bd0*/  LOP3.LUT R0, R0, 0xffff0000, RZ, 0xc0, !PT ;  /* 0xffff000000007812 */ /* 0x000fe400078ec0ff */
[----:B------:R-:W-:Y:S02]  /*0be0*/  LOP3.LUT R9, R9, 0xfff00000, RZ, 0xc0, !PT ;  /* 0xfff0000009097812 */ /* 0x000fe400078ec0ff */
[----:B------:R-:W-:-:S02]  /*0bf0*/  LOP3.LUT R3, R3, R2, RZ, 0xfc, !PT ;  /* 0x0000000203037212 */ /* 0x000fc400078efcff */
[----:B------:R-:W-:Y:S02]  /*0c00*/  LOP3.LUT R2, R8, 0x200, RZ, 0xfc, !PT ;  /* 0x0000020008027812 */ /* 0x000fe400078efcff */
[----:B------:R-:W-:Y:S02]  /*0c10*/  ISETP.GE.AND P0, PT, R21, 0x40000, PT ;  /* 0x000400001500780c */ /* 0x000fe40003f06270 */
[----:B------:R-:W-:Y:S02]  /*0c20*/  IADD3 R9, R9, R21, -R0 ;  /* 0x0000001509097210 */ /* 0x000fe40007ffe800 */
[C---:B------:R-:W-:Y:S02]  /*0c30*/  LOP3.LUT R0, R3.reuse, 0x8, RZ, 0xfc, !PT ;  /* 0x0000000803007812 */ /* 0x040fe400078efcff */
[----:B------:R-:W-:Y:S02]  /*0c40*/  SHF.R.U32.HI R2, RZ, 0x4, R2 ;  /* 0x00000004ff027819 */ /* 0x000fe40000011602 */
[----:B------:R-:W-:-:S02]  /*0c50*/  ISETP.LT.AND P1, PT, R3, 0x10, !P0 ;  /* 0x000000100300780c */ /* 0x000fc40004721270 */
[----:B------:R-:W-:Y:S01]  /*0c60*/  ISETP.LT.AND P0, PT, R0, 0x10, !P0 ;  /* 0x000000100000780c */ /* 0x000fe20004701270 */
[----:B------:R-:W-:Y:S01]  /*0c70*/  IMAD R3, R3, 0x10000, R9 ;  /* 0x0001000003037824 */ /* 0x000fe200078e0209 */
[----:B---3--:R-:W-:-:S03]  /*0c80*/  LOP3.LUT R11, R2, 0x3c, RZ, 0xc0, !PT ;  /* 0x0000003c020b7812 */ /* 0x008fc600078ec0ff */
[----:B-1----:R-:W-:-:S04]  /*0c90*/  IMAD.WIDE R2, R3, 0x4, R12 ;  /* 0x0000000403027825 */ /* 0x002fc800078e020c */
[----:B------:R-:W-:-:S05]  /*0ca0*/  IMAD.IADD R11, R8, 0x1, R11 ;  /* 0x00000001080b7824 */ /* 0x000fca00078e020b */
[----:B------:R-:W-:Y:S01]  /*0cb0*/  LEA R11, R11, UR4, 0x2 ;  /* 0x000000040b0b7c11 */ /* 0x000fe2000f8e10ff */
[----:B--2---:R1:W-:Y:S01]  /*0cc0*/  @P1 STG.E.128 desc[UR6][R2.64], R4 ;  /* 0x0000000402001986 */ /* 0x0043e2000c101d06 */
[----:B------:R-:W-:Y:S05]  /*0cd0*/  @!P0 EXIT ;  /* 0x000000000000894d */ /* 0x000fea0003800000 */
[----:B-1----:R-:W0:Y:S01]  /*0ce0*/  LDS.128 R4, [R11+0x800] ;  /* 0x000800000b047984 */ /* 0x002e220000000c00 */
[----:B------:R-:W-:-:S04]  /*0cf0*/  IMAD R9, R0, 0x10000, R9 ;  /* 0x0001000000097824 */ /* 0x000fc800078e0209 */
[----:B------:R-:W-:-:S05]  /*0d00*/  IMAD.WIDE R12, R9, 0x4, R12 ;  /* 0x00000004090c7825 */ /* 0x000fca00078e020c */
[----:B0-----:R-:W-:Y:S01]  /*0d10*/  STG.E.128 desc[UR6][R12.64], R4 ;  /* 0x000000040c007986 */ /* 0x001fe2000c101d06 */
[----:B------:R-:W-:Y:S05]  /*0d20*/  EXIT ;  /* 0x000000000000794d */ /* 0x000fea0003800000 */
.L_x_0:
[----:B------:R-:W-:-:S00]  /*0d30*/  BRA `(.L_x_0) ;  /* 0xfffffffc00fc7947 */ /* 0x000fc0000383ffff */
[----:B------:R-:W-:-:S00]  /*0d40*/  NOP ;  /* 0x0000000000007918 */ /* 0x000fc00000000000 */
        /* <DEDUP_REMOVED lines=11> */
.L_x_1:


//--------------------- .nv.global.init           --------------------------
	.section	.nv.global.init,"aw",@progbits
.nv.global.init:
	.type		_$_str,@object
	.size		_$_str,(_$_str_$_2 - _$_str)
_$_str:
        /*0000*/ 	.byte	0x5f, 0x5f, 0x43, 0x55, 0x44, 0x41, 0x5f, 0x46, 0x54, 0x5a, 0x00
	.type		_$_str_$_2,@object
	.size		_$_str_$_2,(.L_1 - _$_str_$_2)
_$_str_$_2:
        /*000b*/ 	.byte	0x5f, 0x5f, 0x43, 0x55, 0x44, 0x41, 0x5f, 0x50, 0x52, 0x45, 0x43, 0x5f, 0x53, 0x51, 0x52, 0x54
        /*001b*/ 	.byte	0x00
.L_1:


//--------------------- .nv.shared.triton_poi_fused__native_batch_norm_legit_no_training_add_relu_13 --------------------------
	.section	.nv.shared.triton_poi_fused__native_batch_norm_legit_no_training_add_relu_13,"aw",@nobits
	.sectionflags	@""
	.align	16
	.zero		1024


//--------------------- .nv.constant0.triton_poi_fused__native_batch_norm_legit_no_training_add_relu_13 --------------------------
	.section	.nv.constant0.triton_poi_fused__native_batch_norm_legit_no_training_add_relu_13,"a",@progbits
	.sectionflags	@""
	.align	4
.nv.constant0.triton_poi_fused__native_batch_norm_legit_no_training_add_relu_13:
	.zero		592
